//
// Generated by NVIDIA NVVM Compiler
//
// Compiler Build ID: CL-36424714
// Cuda compilation tools, release 13.0, V13.0.88
// Based on NVVM 20.0.0
//

.version 9.0
.target sm_100
.address_size 64

	// .globl	_Z6kernelPdi

.visible .entry _Z6kernelPdi(
	.param .u64 .ptr .align 1 _Z6kernelPdi_param_0,
	.param .u32 _Z6kernelPdi_param_1
)
{
	.reg .pred 	%p<7>;
	.reg .b32 	%r<31>;
	.reg .b64 	%rd<11>;
	.reg .b64 	%fd<11>;

	ld.param.u64 	%rd2, [_Z6kernelPdi_param_0];
	ld.param.u32 	%r12, [_Z6kernelPdi_param_1];
	cvta.to.global.u64 	%rd1, %rd2;
	mov.u32 	%r13, %ntid.x;
	mov.u32 	%r14, %ctaid.x;
	mov.u32 	%r15, %tid.x;
	mad.lo.s32 	%r29, %r13, %r14, %r15;
	mov.u32 	%r16, %nctaid.x;
	mul.lo.s32 	%r2, %r13, %r16;
	setp.ge.s32 	%p1, %r29, %r12;
	@%p1 bra 	$L__BB0_7;
	add.s32 	%r17, %r29, %r2;
	max.s32 	%r18, %r12, %r17;
	setp.lt.s32 	%p2, %r17, %r12;
	selp.u32 	%r19, 1, 0, %p2;
	add.s32 	%r20, %r17, %r19;
	sub.s32 	%r21, %r18, %r20;
	div.u32 	%r22, %r21, %r2;
	add.s32 	%r3, %r22, %r19;
	and.b32  	%r23, %r3, 3;
	setp.eq.s32 	%p3, %r23, 3;
	@%p3 bra 	$L__BB0_4;
	add.s32 	%r24, %r3, 1;
	and.b32  	%r25, %r24, 3;
	neg.s32 	%r27, %r25;
$L__BB0_3:
	.pragma "nounroll";
	mul.wide.s32 	%rd3, %r29, 8;
	add.s64 	%rd4, %rd1, %rd3;
	ld.global.f64 	%fd1, [%rd4];
	abs.f64 	%fd2, %fd1;
	st.global.f64 	[%rd4], %fd2;
	add.s32 	%r29, %r29, %r2;
	add.s32 	%r27, %r27, 1;
	setp.ne.s32 	%p4, %r27, 0;
	@%p4 bra 	$L__BB0_3;
$L__BB0_4:
	setp.lt.u32 	%p5, %r3, 3;
	@%p5 bra 	$L__BB0_7;
	mul.wide.s32 	%rd7, %r2, 8;
	shl.b32 	%r26, %r2, 2;
$L__BB0_6:
	mul.wide.s32 	%rd5, %r29, 8;
	add.s64 	%rd6, %rd1, %rd5;
	ld.global.f64 	%fd3, [%rd6];
	abs.f64 	%fd4, %fd3;
	st.global.f64 	[%rd6], %fd4;
	add.s64 	%rd8, %rd6, %rd7;
	ld.global.f64 	%fd5, [%rd8];
	abs.f64 	%fd6, %fd5;
	st.global.f64 	[%rd8], %fd6;
	add.s64 	%rd9, %rd8, %rd7;
	ld.global.f64 	%fd7, [%rd9];
	abs.f64 	%fd8, %fd7;
	st.global.f64 	[%rd9], %fd8;
	add.s64 	%rd10, %rd9, %rd7;
	ld.global.f64 	%fd9, [%rd10];
	abs.f64 	%fd10, %fd9;
	st.global.f64 	[%rd10], %fd10;
	add.s32 	%r29, %r26, %r29;
	setp.lt.s32 	%p6, %r29, %r12;
	@%p6 bra 	$L__BB0_6;
$L__BB0_7:
	ret;

}


// ===== COMPILED SASS (sm_100) =====

	.target	sm_100

	.elftype	@"ET_EXEC"


//--------------------- .note.nv.tkinfo           --------------------------
	.section	.note.nv.tkinfo,"",@"SHT_NOTE"
	.sectionflags	@"SHF_NOTE_NV_TKINFO"
	.tkinfo
        /*0018*/ 	.word	0x00000002
        /*0030*/ 	.string	""
        /*0030*/ 	.string	"ptxas"
        /*0030*/ 	.string	"Cuda compilation tools, release 13.0, V13.0.88"
        /*0030*/ 	.string	"Build cuda_13.0.r13.0/compiler.36424714_0"
        /*0030*/ 	.string	"-arch sm_100 -m 64 "



//--------------------- .note.nv.cuinfo           --------------------------
	.section	.note.nv.cuinfo,"",@"SHT_NOTE"
	.sectionflags	@"SHF_NOTE_NV_CUINFO"
        /*0018*/ 	.short	0x0002
        /*001a*/ 	.short	0x0064
        /*001c*/ 	.short	0x0082
	.zero		2


//--------------------- .nv.info                  --------------------------
	.section	.nv.info,"",@"SHT_CUDA_INFO"
	.align	4


	//----- nvinfo : EIATTR_REGCOUNT
	.align		4
        /*0000*/ 	.byte	0x04, 0x2f
        /*0002*/ 	.short	(.L_1 - .L_0)
	.align		4
.L_0:
        /*0004*/ 	.word	index@(_Z6kernelPdi)
        /*0008*/ 	.word	0x00000018


	//----- nvinfo : EIATTR_FRAME_SIZE
	.align		4
.L_1:
        /*000c*/ 	.byte	0x04, 0x11
        /*000e*/ 	.short	(.L_3 - .L_2)
	.align		4
.L_2:
        /*0010*/ 	.word	index@(_Z6kernelPdi)
        /*0014*/ 	.word	0x00000000


	//----- nvinfo : EIATTR_MIN_STACK_SIZE
	.align		4
.L_3:
        /*0018*/ 	.byte	0x04, 0x12
        /*001a*/ 	.short	(.L_5 - .L_4)
	.align		4
.L_4:
        /*001c*/ 	.word	index@(_Z6kernelPdi)
        /*0020*/ 	.word	0x00000000
.L_5:


//--------------------- .nv.compat                --------------------------
	.section	.nv.compat,"",@"SHT_CUDA_COMPAT_INFO"
	.align	4
        /*0000*/ 	.byte	0x02, 0x09, 0x00, 0x00, 0x02, 0x02, 0x01, 0x00, 0x02, 0x05, 0x05, 0x00, 0x03, 0x07, 0x01, 0x01
        /*0010*/ 	.byte	0x02, 0x03, 0x00, 0x00, 0x02, 0x06, 0x01, 0x00, 0x04, 0x0b, 0x08, 0x00, 0x01, 0x00, 0x00, 0x00
        /*0020*/ 	.byte	0x00, 0x00, 0x00, 0x00


//--------------------- .nv.info._Z6kernelPdi     --------------------------
	.section	.nv.info._Z6kernelPdi,"",@"SHT_CUDA_INFO"
	.sectionflags	@""
	.align	4


	//----- nvinfo : EIATTR_CUDA_API_VERSION
	.align		4
        /*0000*/ 	.byte	0x04, 0x37
        /*0002*/ 	.short	(.L_7 - .L_6)
.L_6:
        /*0004*/ 	.word	0x00000082


	//----- nvinfo : EIATTR_KPARAM_INFO
	.align		4
.L_7:
        /*0008*/ 	.byte	0x04, 0x17
        /*000a*/ 	.short	(.L_9 - .L_8)
.L_8:
        /*000c*/ 	.word	0x00000000
        /*0010*/ 	.short	0x0001
        /*0012*/ 	.short	0x0008
        /*0014*/ 	.byte	0x00, 0xf0, 0x11, 0x00


	//----- nvinfo : EIATTR_KPARAM_INFO
	.align		4
.L_9:
        /*0018*/ 	.byte	0x04, 0x17
        /*001a*/ 	.short	(.L_11 - .L_10)
.L_10:
        /*001c*/ 	.word	0x00000000
        /*0020*/ 	.short	0x0000
        /*0022*/ 	.short	0x0000
        /*0024*/ 	.byte	0x00, 0xf5, 0x21, 0x00


	//----- nvinfo : EIATTR_SPARSE_MMA_MASK
	.align		4
.L_11:
        /*0028*/ 	.byte	0x03, 0x50
        /*002a*/ 	.short	0x0000


	//----- nvinfo : EIATTR_MAXREG_COUNT
	.align		4
        /*002c*/ 	.byte	0x03, 0x1b
        /*002e*/ 	.short	0x00ff


	//----- nvinfo : EIATTR_MERCURY_ISA_VERSION
	.align		4
        /*0030*/ 	.byte	0x03, 0x5f
        /*0032*/ 	.short	0x0101


	//----- nvinfo : EIATTR_VRC_CTA_INIT_COUNT
	.align		4
        /*0034*/ 	.byte	0x02, 0x4a
	.zero		1
	.zero		1


	//----- nvinfo : EIATTR_EXIT_INSTR_OFFSETS
	.align		4
        /*0038*/ 	.byte	0x04, 0x1c
        /*003a*/ 	.short	(.L_13 - .L_12)


	//   ....[0]....
.L_12:
        /*003c*/ 	.word	0x00000090


	//   ....[1]....
        /*0040*/ 	.word	0x00000360


	//   ....[2]....
        /*0044*/ 	.word	0x000004a0


	//----- nvinfo : EIATTR_CRS_STACK_SIZE
	.align		4
.L_13:
        /*0048*/ 	.byte	0x04, 0x1e
        /*004a*/ 	.short	(.L_15 - .L_14)
.L_14:
        /*004c*/ 	.word	0x00000000


	//----- nvinfo : EIATTR_CBANK_PARAM_SIZE
	.align		4
.L_15:
        /*0050*/ 	.byte	0x03, 0x19
        /*0052*/ 	.short	0x000c


	//----- nvinfo : EIATTR_PARAM_CBANK
	.align		4
        /*0054*/ 	.byte	0x04, 0x0a
        /*0056*/ 	.short	(.L_17 - .L_16)
	.align		4
.L_16:
        /*0058*/ 	.word	index@(.nv.constant0._Z6kernelPdi)
        /*005c*/ 	.short	0x0380
        /*005e*/ 	.short	0x000c


	//----- nvinfo : EIATTR_SW_WAR
	.align		4
.L_17:
        /*0060*/ 	.byte	0x04, 0x36
        /*0062*/ 	.short	(.L_19 - .L_18)
.L_18:
        /*0064*/ 	.word	0x00000008
.L_19:


//--------------------- .nv.callgraph             --------------------------
	.section	.nv.callgraph,"",@"SHT_CUDA_CALLGRAPH"
	.align	4
	.sectionentsize	8
	.align		4
        /*0000*/ 	.word	0x00000000
	.align		4
        /*0004*/ 	.word	0xffffffff
	.align		4
        /*0008*/ 	.word	0x00000000
	.align		4
        /*000c*/ 	.word	0xfffffffe
	.align		4
        /*0010*/ 	.word	0x00000000
	.align		4
        /*0014*/ 	.word	0xfffffffd
	.align		4
        /*0018*/ 	.word	0x00000000
	.align		4
        /*001c*/ 	.word	0xfffffffc


//--------------------- .text._Z6kernelPdi        --------------------------
	.section	.text._Z6kernelPdi,"ax",@progbits
	.align	128
        .global         _Z6kernelPdi
        .type           _Z6kernelPdi,@function
        .size           _Z6kernelPdi,(.L_x_5 - _Z6kernelPdi)
        .other          _Z6kernelPdi,@"STO_CUDA_ENTRY STV_DEFAULT"
_Z6kernelPdi:
.text._Z6kernelPdi:
[----:B------:R-:W-:Y:S01]  /*0000*/  LDC R1, c[0x0][0x37c] ;  /* 0x0000df00ff017b82 */ /* 0x000fe20000000800 */
[----:B------:R-:W0:Y:S01]  /*0010*/  S2R R5, SR_CTAID.X ;  /* 0x0000000000057919 */ /* 0x000e220000002500 */
[----:B------:R-:W0:Y:S06]  /*0020*/  LDCU UR4, c[0x0][0x360] ;  /* 0x00006c00ff0477ac */ /* 0x000e2c0008000800 */
[----:B------:R-:W1:Y:S01]  /*0030*/  LDC R2, c[0x0][0x370] ;  /* 0x0000dc00ff027b82 */ /* 0x000e620000000800 */
[----:B------:R-:W0:Y:S01]  /*0040*/  S2R R0, SR_TID.X ;  /* 0x0000000000007919 */ /* 0x000e220000002100 */
[----:B------:R-:W2:Y:S01]  /*0050*/  LDCU UR6, c[0x0][0x388] ;  /* 0x00007100ff0677ac */ /* 0x000ea20008000800 */
[----:B0-----:R-:W-:-:S02]  /*0060*/  IMAD R5, R5, UR4, R0 ;  /* 0x0000000405057c24 */ /* 0x001fc4000f8e0200 */
[----:B-1----:R-:W-:-:S03]  /*0070*/  IMAD R0, R2, UR4, RZ ;  /* 0x0000000402007c24 */ /* 0x002fc6000f8e02ff */
[----:B--2---:R-:W-:-:S13]  /*0080*/  ISETP.GE.AND P0, PT, R5, UR6, PT ;  /* 0x0000000605007c0c */ /* 0x004fda000bf06270 */
[----:B------:R-:W-:Y:S05]  /*0090*/  @P0 EXIT ;  /* 0x000000000000094d */ /* 0x000fea0003800000 */
[----:B------:R-:W0:Y:S01]  /*00a0*/  I2F.U32.RP R8, R0 ;  /* 0x0000000000087306 */ /* 0x000e220000209000 */
[C---:B------:R-:W-:Y:S01]  /*00b0*/  IADD3 R4, PT, PT, R0.reuse, R5, RZ ;  /* 0x0000000500047210 */ /* 0x040fe20007ffe0ff */
[----:B------:R-:W-:Y:S01]  /*00c0*/  IMAD.MOV R9, RZ, RZ, -R0 ;  /* 0x000000ffff097224 */ /* 0x000fe200078e0a00 */
[----:B------:R-:W-:Y:S01]  /*00d0*/  ISETP.NE.U32.AND P2, PT, R0, RZ, PT ;  /* 0x000000ff0000720c */ /* 0x000fe20003f45070 */
[----:B------:R-:W1:Y:S01]  /*00e0*/  LDCU.64 UR4, c[0x0][0x358] ;  /* 0x00006b00ff0477ac */ /* 0x000e620008000a00 */
[C---:B------:R-:W-:Y:S01]  /*00f0*/  ISETP.GE.AND P0, PT, R4.reuse, UR6, PT ;  /* 0x0000000604007c0c */ /* 0x040fe2000bf06270 */
[----:B------:R-:W-:Y:S01]  /*0100*/  BSSY.RECONVERGENT B0, `(.L_x_0) ;  /* 0x0000025000007945 */ /* 0x000fe20003800200 */
[----:B------:R-:W-:Y:S02]  /*0110*/  VIMNMX R7, PT, PT, R4, UR6, !PT ;  /* 0x0000000604077c48 */ /* 0x000fe4000ffe0100 */
[----:B------:R-:W-:-:S04]  /*0120*/  SEL R6, RZ, 0x1, P0 ;  /* 0x00000001ff067807 */ /* 0x000fc80000000000 */
[----:B------:R-:W-:Y:S01]  /*0130*/  IADD3 R7, PT, PT, R7, -R4, -R6 ;  /* 0x8000000407077210 */ /* 0x000fe20007ffe806 */
[----:B0-----:R-:W0:Y:S02]  /*0140*/  MUFU.RCP R8, R8 ;  /* 0x0000000800087308 */ /* 0x001e240000001000 */
[----:B0-----:R-:W-:-:S06]  /*0150*/  VIADD R2, R8, 0xffffffe ;  /* 0x0ffffffe08027836 */ /* 0x001fcc0000000000 */
[----:B------:R0:W2:Y:S02]  /*0160*/  F2I.FTZ.U32.TRUNC.NTZ R3, R2 ;  /* 0x0000000200037305 */ /* 0x0000a4000021f000 */
[----:B0-----:R-:W-:Y:S02]  /*0170*/  IMAD.MOV.U32 R2, RZ, RZ, RZ ;  /* 0x000000ffff027224 */ /* 0x001fe400078e00ff */
[----:B--2---:R-:W-:-:S04]  /*0180*/  IMAD R9, R9, R3, RZ ;  /* 0x0000000309097224 */ /* 0x004fc800078e02ff */
[----:B------:R-:W-:-:S06]  /*0190*/  IMAD.HI.U32 R8, R3, R9, R2 ;  /* 0x0000000903087227 */ /* 0x000fcc00078e0002 */
[----:B------:R-:W-:-:S04]  /*01a0*/  IMAD.HI.U32 R9, R8, R7, RZ ;  /* 0x0000000708097227 */ /* 0x000fc800078e00ff */
[----:B------:R-:W-:-:S04]  /*01b0*/  IMAD.MOV R2, RZ, RZ, -R9 ;  /* 0x000000ffff027224 */ /* 0x000fc800078e0a09 */
[----:B------:R-:W-:Y:S02]  /*01c0*/  IMAD R7, R0, R2, R7 ;  /* 0x0000000200077224 */ /* 0x000fe400078e0207 */
[----:B------:R-:W0:Y:S03]  /*01d0*/  LDC.64 R2, c[0x0][0x380] ;  /* 0x0000e000ff027b82 */ /* 0x000e260000000a00 */
[----:B------:R-:W-:-:S13]  /*01e0*/  ISETP.GE.U32.AND P0, PT, R7, R0, PT ;  /* 0x000000000700720c */ /* 0x000fda0003f06070 */
[----:B------:R-:W-:Y:S01]  /*01f0*/  @P0 IADD3 R7, PT, PT, -R0, R7, RZ ;  /* 0x0000000700070210 */ /* 0x000fe20007ffe1ff */
[----:B------:R-:W-:-:S03]  /*0200*/  @P0 VIADD R9, R9, 0x1 ;  /* 0x0000000109090836 */ /* 0x000fc60000000000 */
[----:B------:R-:W-:-:S13]  /*0210*/  ISETP.GE.U32.AND P1, PT, R7, R0, PT ;  /* 0x000000000700720c */ /* 0x000fda0003f26070 */
[----:B------:R-:W-:Y:S02]  /*0220*/  @P1 IADD3 R9, PT, PT, R9, 0x1, RZ ;  /* 0x0000000109091810 */ /* 0x000fe40007ffe0ff */
[----:B------:R-:W-:-:S05]  /*0230*/  @!P2 LOP3.LUT R9, RZ, R0, RZ, 0x33, !PT ;  /* 0x00000000ff09a212 */ /* 0x000fca00078e33ff */
[----:B------:R-:W-:-:S05]  /*0240*/  IMAD.IADD R4, R6, 0x1, R9 ;  /* 0x0000000106047824 */ /* 0x000fca00078e0209 */
[C---:B------:R-:W-:Y:S02]  /*0250*/  LOP3.LUT R6, R4.reuse, 0x3, RZ, 0xc0, !PT ;  /* 0x0000000304067812 */ /* 0x040fe400078ec0ff */
[----:B------:R-:W-:Y:S02]  /*0260*/  ISETP.GE.U32.AND P1, PT, R4, 0x3, PT ;  /* 0x000000030400780c */ /* 0x000fe40003f26070 */
[----:B------:R-:W-:-:S13]  /*0270*/  ISETP.NE.AND P0, PT, R6, 0x3, PT ;  /* 0x000000030600780c */ /* 0x000fda0003f05270 */
[----:B01----:R-:W-:Y:S05]  /*0280*/  @!P0 BRA `(.L_x_1) ;  /* 0x0000000000308947 */ /* 0x003fea0003800000 */
[----:B------:R-:W0:Y:S01]  /*0290*/  LDC.64 R10, c[0x0][0x380] ;  /* 0x0000e000ff0a7b82 */ /* 0x000e220000000a00 */
[----:B------:R-:W-:-:S04]  /*02a0*/  IADD3 R4, PT, PT, R4, 0x1, RZ ;  /* 0x0000000104047810 */ /* 0x000fc80007ffe0ff */
[----:B------:R-:W-:-:S05]  /*02b0*/  LOP3.LUT R4, R4, 0x3, RZ, 0xc0, !PT ;  /* 0x0000000304047812 */ /* 0x000fca00078ec0ff */
[----:B------:R-:W-:-:S07]  /*02c0*/  IMAD.MOV R4, RZ, RZ, -R4 ;  /* 0x000000ffff047224 */ /* 0x000fce00078e0a04 */
.L_x_2:
[----:B01----:R-:W-:-:S05]  /*02d0*/  IMAD.WIDE R6, R5, 0x8, R10 ;  /* 0x0000000805067825 */ /* 0x003fca00078e020a */
[----:B------:R-:W2:Y:S01]  /*02e0*/  LDG.E.64 R8, desc[UR4][R6.64] ;  /* 0x0000000406087981 */ /* 0x000ea2000c1e1b00 */
[----:B------:R-:W-:Y:S01]  /*02f0*/  IADD3 R4, PT, PT, R4, 0x1, RZ ;  /* 0x0000000104047810 */ /* 0x000fe20007ffe0ff */
[----:B------:R-:W-:-:S03]  /*0300*/  IMAD.IADD R5, R0, 0x1, R5 ;  /* 0x0000000100057824 */ /* 0x000fc600078e0205 */
[----:B------:R-:W-:Y:S01]  /*0310*/  ISETP.NE.AND P0, PT, R4, RZ, PT ;  /* 0x000000ff0400720c */ /* 0x000fe20003f05270 */
[----:B--2---:R-:W-:-:S07]  /*0320*/  DADD R8, -RZ, |R8| ;  /* 0x00000000ff087229 */ /* 0x004fce0000000508 */
[----:B------:R1:W-:Y:S05]  /*0330*/  STG.E.64 desc[UR4][R6.64], R8 ;  /* 0x0000000806007986 */ /* 0x0003ea000c101b04 */
[----:B------:R-:W-:Y:S05]  /*0340*/  @P0 BRA `(.L_x_2) ;  /* 0xfffffffc00e00947 */ /* 0x000fea000383ffff */
.L_x_1:
[----:B------:R-:W-:Y:S05]  /*0350*/  BSYNC.RECONVERGENT B0 ;  /* 0x0000000000007941 */ /* 0x000fea0003800200 */
.L_x_0:
[----:B------:R-:W-:Y:S05]  /*0360*/  @!P1 EXIT ;  /* 0x000000000000994d */ /* 0x000fea0003800000 */
.L_x_3:
[----:B0-----:R-:W-:-:S05]  /*0370*/  IMAD.WIDE R20, R5, 0x8, R2 ;  /* 0x0000000805147825 */ /* 0x001fca00078e0202 */
[----:B-1----:R-:W2:Y:S02]  /*0380*/  LDG.E.64 R6, desc[UR4][R20.64] ;  /* 0x0000000414067981 */ /* 0x002ea4000c1e1b00 */
[----:B--2---:R-:W-:Y:S01]  /*0390*/  DADD R14, -RZ, |R6| ;  /* 0x00000000ff0e7229 */ /* 0x004fe20000000506 */
[----:B------:R-:W-:-:S06]  /*03a0*/  IMAD.WIDE R6, R0, 0x8, R20 ;  /* 0x0000000800067825 */ /* 0x000fcc00078e0214 */
[----:B------:R0:W-:Y:S04]  /*03b0*/  STG.E.64 desc[UR4][R20.64], R14 ;  /* 0x0000000e14007986 */ /* 0x0001e8000c101b04 */
[----:B------:R-:W2:Y:S02]  /*03c0*/  LDG.E.64 R8, desc[UR4][R6.64] ;  /* 0x0000000406087981 */ /* 0x000ea4000c1e1b00 */
[----:B--2---:R-:W-:Y:S01]  /*03d0*/  DADD R16, -RZ, |R8| ;  /* 0x00000000ff107229 */ /* 0x004fe20000000508 */
[----:B------:R-:W-:-:S06]  /*03e0*/  IMAD.WIDE R8, R0, 0x8, R6 ;  /* 0x0000000800087825 */ /* 0x000fcc00078e0206 */
[----:B------:R0:W-:Y:S04]  /*03f0*/  STG.E.64 desc[UR4][R6.64], R16 ;  /* 0x0000001006007986 */ /* 0x0001e8000c101b04 */
[----:B------:R-:W2:Y:S02]  /*0400*/  LDG.E.64 R10, desc[UR4][R8.64] ;  /* 0x00000004080a7981 */ /* 0x000ea4000c1e1b00 */
[----:B--2---:R-:W-:Y:S01]  /*0410*/  DADD R18, -RZ, |R10| ;  /* 0x00000000ff127229 */ /* 0x004fe2000000050a */
[----:B------:R-:W-:-:S06]  /*0420*/  IMAD.WIDE R10, R0, 0x8, R8 ;  /* 0x00000008000a7825 */ /* 0x000fcc00078e0208 */
[----:B------:R0:W-:Y:S04]  /*0430*/  STG.E.64 desc[UR4][R8.64], R18 ;  /* 0x0000001208007986 */ /* 0x0001e8000c101b04 */
[----:B------:R-:W2:Y:S01]  /*0440*/  LDG.E.64 R12, desc[UR4][R10.64] ;  /* 0x000000040a0c7981 */ /* 0x000ea2000c1e1b00 */
[----:B------:R-:W-:-:S04]  /*0450*/  LEA R5, R0, R5, 0x2 ;  /* 0x0000000500057211 */ /* 0x000fc800078e10ff */
[----:B------:R-:W-:Y:S01]  /*0460*/  ISETP.GE.AND P0, PT, R5, UR6, PT ;  /* 0x0000000605007c0c */ /* 0x000fe2000bf06270 */
[----:B--2---:R-:W-:-:S07]  /*0470*/  DADD R12, -RZ, |R12| ;  /* 0x00000000ff0c7229 */ /* 0x004fce000000050c */
[----:B------:R0:W-:Y:S05]  /*0480*/  STG.E.64 desc[UR4][R10.64], R12 ;  /* 0x0000000c0a007986 */ /* 0x0001ea000c101b04 */
[----:B------:R-:W-:Y:S05]  /*0490*/  @!P0 BRA `(.L_x_3) ;  /* 0xfffffffc00b48947 */ /* 0x000fea000383ffff */
[----:B------:R-:W-:Y:S05]  /*04a0*/  EXIT ;  /* 0x000000000000794d */ /* 0x000fea0003800000 */
.L_x_4:
[----:B------:R-:W-:-:S00]  /*04b0*/  BRA `(.L_x_4) ;  /* 0xfffffffc00fc7947 */ /* 0x000fc0000383ffff */
[----:B------:R-:W-:-:S00]  /*04c0*/  NOP ;  /* 0x0000000000007918 */ /* 0x000fc00000000000 */
        /* <DEDUP_REMOVED lines=11> */
.L_x_5:


//--------------------- .nv.shared.reserved.0     --------------------------
	.section	.nv.shared.reserved.0,"aw",@nobits
	.weak		__nv_reservedSMEM_offset_0_alias
	.size		__nv_reservedSMEM_offset_0_alias, 0, 64
	.other		__nv_reservedSMEM_offset_0_alias,@"STO_CUDA_RESERVED_SHARED STV_DEFAULT"
__nv_reservedSMEM_offset_0_alias:
	.zero		0
	.zero		64


//--------------------- .nv.constant0._Z6kernelPdi --------------------------
	.section	.nv.constant0._Z6kernelPdi,"a",@progbits
	.sectionflags	@""
	.align	4
.nv.constant0._Z6kernelPdi:
	.zero		908


//--------------------- SYMBOLS --------------------------

	.type		.nv.reservedSmem.offset0,@object
	.size		.nv.reservedSmem.offset0,0x4
